//
// Generated by NVIDIA NVVM Compiler
//
// Compiler Build ID: CL-36424714
// Cuda compilation tools, release 13.0, V13.0.88
// Based on NVVM 20.0.0
//

.version 9.0
.target sm_100
.address_size 64

	// .globl	_Z9matrixMulPiS_S_i

.visible .entry _Z9matrixMulPiS_S_i(
	.param .u64 .ptr .align 1 _Z9matrixMulPiS_S_i_param_0,
	.param .u64 .ptr .align 1 _Z9matrixMulPiS_S_i_param_1,
	.param .u64 .ptr .align 1 _Z9matrixMulPiS_S_i_param_2,
	.param .u32 _Z9matrixMulPiS_S_i_param_3
)
{
	.reg .pred 	%p<11>;
	.reg .b32 	%r<150>;
	.reg .b64 	%rd<61>;

	ld.param.u64 	%rd4, [_Z9matrixMulPiS_S_i_param_0];
	ld.param.u64 	%rd5, [_Z9matrixMulPiS_S_i_param_1];
	ld.param.u64 	%rd3, [_Z9matrixMulPiS_S_i_param_2];
	ld.param.u32 	%r55, [_Z9matrixMulPiS_S_i_param_3];
	cvta.to.global.u64 	%rd1, %rd5;
	cvta.to.global.u64 	%rd2, %rd4;
	mov.u32 	%r57, %ctaid.y;
	mov.u32 	%r58, %ntid.y;
	mul.lo.s32 	%r1, %r57, %r58;
	mov.u32 	%r2, %tid.y;
	add.s32 	%r3, %r1, %r2;
	mov.u32 	%r59, %ctaid.x;
	mov.u32 	%r60, %ntid.x;
	mov.u32 	%r61, %tid.x;
	mad.lo.s32 	%r4, %r59, %r60, %r61;
	mov.b32 	%r149, 0;
	max.s32 	%r62, %r3, %r4;
	setp.ge.s32 	%p1, %r62, %r55;
	@%p1 bra 	$L__BB0_13;
	add.s32 	%r5, %r55, -1;
	setp.lt.u32 	%p2, %r55, 2;
	@%p2 bra 	$L__BB0_13;
	add.s32 	%r66, %r55, -2;
	and.b32  	%r6, %r5, 7;
	setp.lt.u32 	%p3, %r66, 7;
	mov.b32 	%r149, 0;
	mov.u32 	%r145, %r149;
	@%p3 bra 	$L__BB0_5;
	and.b32  	%r145, %r5, -8;
	neg.s32 	%r138, %r145;
	shl.b32 	%r9, %r55, 3;
	add.s32 	%r68, %r2, %r55;
	add.s32 	%r136, %r68, %r1;
	shl.b32 	%r69, %r55, 1;
	add.s32 	%r135, %r3, %r69;
	mad.lo.s32 	%r134, %r55, 3, %r3;
	shl.b32 	%r70, %r55, 2;
	add.s32 	%r133, %r3, %r70;
	mad.lo.s32 	%r132, %r55, 5, %r3;
	mad.lo.s32 	%r131, %r55, 6, %r3;
	mad.lo.s32 	%r130, %r55, 7, %r3;
	mov.b32 	%r149, 0;
	mul.wide.s32 	%rd12, %r55, 4;
	mov.u32 	%r129, %r3;
	mov.u32 	%r137, %r4;
$L__BB0_4:
	.pragma "nounroll";
	mul.wide.u32 	%rd6, %r129, 4;
	add.s64 	%rd7, %rd2, %rd6;
	ld.global.u32 	%r71, [%rd7];
	mul.wide.s32 	%rd8, %r137, 4;
	add.s64 	%rd9, %rd1, %rd8;
	ld.global.u32 	%r72, [%rd9];
	mad.lo.s32 	%r73, %r72, %r71, %r149;
	mul.wide.u32 	%rd10, %r136, 4;
	add.s64 	%rd11, %rd2, %rd10;
	ld.global.u32 	%r74, [%rd11];
	add.s64 	%rd13, %rd9, %rd12;
	ld.global.u32 	%r75, [%rd13];
	mad.lo.s32 	%r76, %r75, %r74, %r73;
	mul.wide.u32 	%rd14, %r135, 4;
	add.s64 	%rd15, %rd2, %rd14;
	ld.global.u32 	%r77, [%rd15];
	add.s64 	%rd16, %rd13, %rd12;
	ld.global.u32 	%r78, [%rd16];
	mad.lo.s32 	%r79, %r78, %r77, %r76;
	mul.wide.u32 	%rd17, %r134, 4;
	add.s64 	%rd18, %rd2, %rd17;
	ld.global.u32 	%r80, [%rd18];
	add.s64 	%rd19, %rd16, %rd12;
	ld.global.u32 	%r81, [%rd19];
	mad.lo.s32 	%r82, %r81, %r80, %r79;
	mul.wide.u32 	%rd20, %r133, 4;
	add.s64 	%rd21, %rd2, %rd20;
	ld.global.u32 	%r83, [%rd21];
	add.s64 	%rd22, %rd19, %rd12;
	ld.global.u32 	%r84, [%rd22];
	mad.lo.s32 	%r85, %r84, %r83, %r82;
	mul.wide.u32 	%rd23, %r132, 4;
	add.s64 	%rd24, %rd2, %rd23;
	ld.global.u32 	%r86, [%rd24];
	add.s64 	%rd25, %rd22, %rd12;
	ld.global.u32 	%r87, [%rd25];
	mad.lo.s32 	%r88, %r87, %r86, %r85;
	mul.wide.u32 	%rd26, %r131, 4;
	add.s64 	%rd27, %rd2, %rd26;
	ld.global.u32 	%r89, [%rd27];
	add.s64 	%rd28, %rd25, %rd12;
	ld.global.u32 	%r90, [%rd28];
	mad.lo.s32 	%r91, %r90, %r89, %r88;
	mul.wide.u32 	%rd29, %r130, 4;
	add.s64 	%rd30, %rd2, %rd29;
	ld.global.u32 	%r92, [%rd30];
	add.s64 	%rd31, %rd28, %rd12;
	ld.global.u32 	%r93, [%rd31];
	mad.lo.s32 	%r149, %r93, %r92, %r91;
	add.s32 	%r138, %r138, 8;
	add.s32 	%r137, %r137, %r9;
	add.s32 	%r136, %r136, %r9;
	add.s32 	%r135, %r135, %r9;
	add.s32 	%r134, %r134, %r9;
	add.s32 	%r133, %r133, %r9;
	add.s32 	%r132, %r132, %r9;
	add.s32 	%r131, %r131, %r9;
	add.s32 	%r130, %r130, %r9;
	add.s32 	%r129, %r129, %r9;
	setp.ne.s32 	%p4, %r138, 0;
	@%p4 bra 	$L__BB0_4;
$L__BB0_5:
	setp.eq.s32 	%p5, %r6, 0;
	@%p5 bra 	$L__BB0_13;
	and.b32  	%r42, %r5, 3;
	setp.lt.u32 	%p6, %r6, 4;
	@%p6 bra 	$L__BB0_8;
	mul.lo.s32 	%r95, %r145, %r55;
	add.s32 	%r96, %r95, %r3;
	mul.wide.u32 	%rd32, %r96, 4;
	add.s64 	%rd33, %rd2, %rd32;
	ld.global.u32 	%r97, [%rd33];
	add.s32 	%r98, %r95, %r4;
	mul.wide.s32 	%rd34, %r98, 4;
	add.s64 	%rd35, %rd1, %rd34;
	ld.global.u32 	%r99, [%rd35];
	mad.lo.s32 	%r100, %r99, %r97, %r149;
	add.s32 	%r101, %r96, %r55;
	mul.wide.u32 	%rd36, %r101, 4;
	add.s64 	%rd37, %rd2, %rd36;
	ld.global.u32 	%r102, [%rd37];
	mul.wide.s32 	%rd38, %r55, 4;
	add.s64 	%rd39, %rd35, %rd38;
	ld.global.u32 	%r103, [%rd39];
	mad.lo.s32 	%r104, %r103, %r102, %r100;
	add.s32 	%r105, %r101, %r55;
	mul.wide.u32 	%rd40, %r105, 4;
	add.s64 	%rd41, %rd2, %rd40;
	ld.global.u32 	%r106, [%rd41];
	add.s64 	%rd42, %rd39, %rd38;
	ld.global.u32 	%r107, [%rd42];
	mad.lo.s32 	%r108, %r107, %r106, %r104;
	add.s32 	%r109, %r105, %r55;
	mul.wide.u32 	%rd43, %r109, 4;
	add.s64 	%rd44, %rd2, %rd43;
	ld.global.u32 	%r110, [%rd44];
	add.s64 	%rd45, %rd42, %rd38;
	ld.global.u32 	%r111, [%rd45];
	mad.lo.s32 	%r149, %r111, %r110, %r108;
	add.s32 	%r145, %r145, 4;
$L__BB0_8:
	setp.eq.s32 	%p7, %r42, 0;
	@%p7 bra 	$L__BB0_13;
	setp.eq.s32 	%p8, %r42, 1;
	@%p8 bra 	$L__BB0_11;
	mul.lo.s32 	%r113, %r145, %r55;
	add.s32 	%r114, %r113, %r3;
	mul.wide.u32 	%rd46, %r114, 4;
	add.s64 	%rd47, %rd2, %rd46;
	ld.global.u32 	%r115, [%rd47];
	add.s32 	%r116, %r113, %r4;
	mul.wide.s32 	%rd48, %r116, 4;
	add.s64 	%rd49, %rd1, %rd48;
	ld.global.u32 	%r117, [%rd49];
	mad.lo.s32 	%r118, %r117, %r115, %r149;
	add.s32 	%r119, %r114, %r55;
	mul.wide.u32 	%rd50, %r119, 4;
	add.s64 	%rd51, %rd2, %rd50;
	ld.global.u32 	%r120, [%rd51];
	mul.wide.s32 	%rd52, %r55, 4;
	add.s64 	%rd53, %rd49, %rd52;
	ld.global.u32 	%r121, [%rd53];
	mad.lo.s32 	%r149, %r121, %r120, %r118;
	add.s32 	%r145, %r145, 2;
$L__BB0_11:
	and.b32  	%r122, %r5, 1;
	setp.eq.b32 	%p9, %r122, 1;
	not.pred 	%p10, %p9;
	@%p10 bra 	$L__BB0_13;
	mul.lo.s32 	%r123, %r145, %r55;
	add.s32 	%r124, %r123, %r3;
	mul.wide.u32 	%rd54, %r124, 4;
	add.s64 	%rd55, %rd2, %rd54;
	ld.global.u32 	%r125, [%rd55];
	add.s32 	%r126, %r123, %r4;
	mul.wide.s32 	%rd56, %r126, 4;
	add.s64 	%rd57, %rd1, %rd56;
	ld.global.u32 	%r127, [%rd57];
	mad.lo.s32 	%r149, %r127, %r125, %r149;
$L__BB0_13:
	cvta.to.global.u64 	%rd58, %rd3;
	mad.lo.s32 	%r128, %r55, %r3, %r4;
	mul.wide.s32 	%rd59, %r128, 4;
	add.s64 	%rd60, %rd58, %rd59;
	st.global.u32 	[%rd60], %r149;
	ret;

}


// ===== COMPILED SASS (sm_100) =====

	.target	sm_100

	.elftype	@"ET_EXEC"


//--------------------- .note.nv.tkinfo           --------------------------
	.section	.note.nv.tkinfo,"",@"SHT_NOTE"
	.sectionflags	@"SHF_NOTE_NV_TKINFO"
	.tkinfo
        /*0018*/ 	.word	0x00000002
        /*0030*/ 	.string	""
        /*0030*/ 	.string	"ptxas"
        /*0030*/ 	.string	"Cuda compilation tools, release 13.0, V13.0.88"
        /*0030*/ 	.string	"Build cuda_13.0.r13.0/compiler.36424714_0"
        /*0030*/ 	.string	"-arch sm_100 -m 64 "



//--------------------- .note.nv.cuinfo           --------------------------
	.section	.note.nv.cuinfo,"",@"SHT_NOTE"
	.sectionflags	@"SHF_NOTE_NV_CUINFO"
        /*0018*/ 	.short	0x0002
        /*001a*/ 	.short	0x0064
        /*001c*/ 	.short	0x0082
	.zero		2


//--------------------- .nv.info                  --------------------------
	.section	.nv.info,"",@"SHT_CUDA_INFO"
	.align	4


	//----- nvinfo : EIATTR_REGCOUNT
	.align		4
        /*0000*/ 	.byte	0x04, 0x2f
        /*0002*/ 	.short	(.L_1 - .L_0)
	.align		4
.L_0:
        /*0004*/ 	.word	index@(_Z9matrixMulPiS_S_i)
        /*0008*/ 	.word	0x00000020


	//----- nvinfo : EIATTR_FRAME_SIZE
	.align		4
.L_1:
        /*000c*/ 	.byte	0x04, 0x11
        /*000e*/ 	.short	(.L_3 - .L_2)
	.align		4
.L_2:
        /*0010*/ 	.word	index@(_Z9matrixMulPiS_S_i)
        /*0014*/ 	.word	0x00000000


	//----- nvinfo : EIATTR_MIN_STACK_SIZE
	.align		4
.L_3:
        /*0018*/ 	.byte	0x04, 0x12
        /*001a*/ 	.short	(.L_5 - .L_4)
	.align		4
.L_4:
        /*001c*/ 	.word	index@(_Z9matrixMulPiS_S_i)
        /*0020*/ 	.word	0x00000000
.L_5:


//--------------------- .nv.compat                --------------------------
	.section	.nv.compat,"",@"SHT_CUDA_COMPAT_INFO"
	.align	4
        /*0000*/ 	.byte	0x02, 0x09, 0x00, 0x00, 0x02, 0x02, 0x01, 0x00, 0x02, 0x05, 0x05, 0x00, 0x03, 0x07, 0x01, 0x01
        /*0010*/ 	.byte	0x02, 0x03, 0x00, 0x00, 0x02, 0x06, 0x01, 0x00, 0x04, 0x0b, 0x08, 0x00, 0x09, 0x00, 0x00, 0x00
        /*0020*/ 	.byte	0x00, 0x00, 0x00, 0x00


//--------------------- .nv.info._Z9matrixMulPiS_S_i --------------------------
	.section	.nv.info._Z9matrixMulPiS_S_i,"",@"SHT_CUDA_INFO"
	.sectionflags	@""
	.align	4


	//----- nvinfo : EIATTR_CUDA_API_VERSION
	.align		4
        /*0000*/ 	.byte	0x04, 0x37
        /*0002*/ 	.short	(.L_7 - .L_6)
.L_6:
        /*0004*/ 	.word	0x00000082


	//----- nvinfo : EIATTR_KPARAM_INFO
	.align		4
.L_7:
        /*0008*/ 	.byte	0x04, 0x17
        /*000a*/ 	.short	(.L_9 - .L_8)
.L_8:
        /*000c*/ 	.word	0x00000000
        /*0010*/ 	.short	0x0003
        /*0012*/ 	.short	0x0018
        /*0014*/ 	.byte	0x00, 0xf0, 0x11, 0x00


	//----- nvinfo : EIATTR_KPARAM_INFO
	.align		4
.L_9:
        /*0018*/ 	.byte	0x04, 0x17
        /*001a*/ 	.short	(.L_11 - .L_10)
.L_10:
        /*001c*/ 	.word	0x00000000
        /*0020*/ 	.short	0x0002
        /*0022*/ 	.short	0x0010
        /*0024*/ 	.byte	0x00, 0xf5, 0x21, 0x00


	//----- nvinfo : EIATTR_KPARAM_INFO
	.align		4
.L_11:
        /*0028*/ 	.byte	0x04, 0x17
        /*002a*/ 	.short	(.L_13 - .L_12)
.L_12:
        /*002c*/ 	.word	0x00000000
        /*0030*/ 	.short	0x0001
        /*0032*/ 	.short	0x0008
        /*0034*/ 	.byte	0x00, 0xf5, 0x21, 0x00


	//----- nvinfo : EIATTR_KPARAM_INFO
	.align		4
.L_13:
        /*0038*/ 	.byte	0x04, 0x17
        /*003a*/ 	.short	(.L_15 - .L_14)
.L_14:
        /*003c*/ 	.word	0x00000000
        /*0040*/ 	.short	0x0000
        /*0042*/ 	.short	0x0000
        /*0044*/ 	.byte	0x00, 0xf5, 0x21, 0x00


	//----- nvinfo : EIATTR_SPARSE_MMA_MASK
	.align		4
.L_15:
        /*0048*/ 	.byte	0x03, 0x50
        /*004a*/ 	.short	0x0000


	//----- nvinfo : EIATTR_MAXREG_COUNT
	.align		4
        /*004c*/ 	.byte	0x03, 0x1b
        /*004e*/ 	.short	0x00ff


	//----- nvinfo : EIATTR_MERCURY_ISA_VERSION
	.align		4
        /*0050*/ 	.byte	0x03, 0x5f
        /*0052*/ 	.short	0x0101


	//----- nvinfo : EIATTR_VRC_CTA_INIT_COUNT
	.align		4
        /*0054*/ 	.byte	0x02, 0x4a
	.zero		1
	.zero		1


	//----- nvinfo : EIATTR_EXIT_INSTR_OFFSETS
	.align		4
        /*0058*/ 	.byte	0x04, 0x1c
        /*005a*/ 	.short	(.L_17 - .L_16)


	//   ....[0]....
.L_16:
        /*005c*/ 	.word	0x00000a00


	//----- nvinfo : EIATTR_CRS_STACK_SIZE
	.align		4
.L_17:
        /*0060*/ 	.byte	0x04, 0x1e
        /*0062*/ 	.short	(.L_19 - .L_18)
.L_18:
        /*0064*/ 	.word	0x00000000


	//----- nvinfo : EIATTR_CBANK_PARAM_SIZE
	.align		4
.L_19:
        /*0068*/ 	.byte	0x03, 0x19
        /*006a*/ 	.short	0x001c


	//----- nvinfo : EIATTR_PARAM_CBANK
	.align		4
        /*006c*/ 	.byte	0x04, 0x0a
        /*006e*/ 	.short	(.L_21 - .L_20)
	.align		4
.L_20:
        /*0070*/ 	.word	index@(.nv.constant0._Z9matrixMulPiS_S_i)
        /*0074*/ 	.short	0x0380
        /*0076*/ 	.short	0x001c


	//----- nvinfo : EIATTR_SW_WAR
	.align		4
.L_21:
        /*0078*/ 	.byte	0x04, 0x36
        /*007a*/ 	.short	(.L_23 - .L_22)
.L_22:
        /*007c*/ 	.word	0x00000008
.L_23:


//--------------------- .nv.callgraph             --------------------------
	.section	.nv.callgraph,"",@"SHT_CUDA_CALLGRAPH"
	.align	4
	.sectionentsize	8
	.align		4
        /*0000*/ 	.word	0x00000000
	.align		4
        /*0004*/ 	.word	0xffffffff
	.align		4
        /*0008*/ 	.word	0x00000000
	.align		4
        /*000c*/ 	.word	0xfffffffe
	.align		4
        /*0010*/ 	.word	0x00000000
	.align		4
        /*0014*/ 	.word	0xfffffffd
	.align		4
        /*0018*/ 	.word	0x00000000
	.align		4
        /*001c*/ 	.word	0xfffffffc


//--------------------- .text._Z9matrixMulPiS_S_i --------------------------
	.section	.text._Z9matrixMulPiS_S_i,"ax",@progbits
	.align	128
        .global         _Z9matrixMulPiS_S_i
        .type           _Z9matrixMulPiS_S_i,@function
        .size           _Z9matrixMulPiS_S_i,(.L_x_6 - _Z9matrixMulPiS_S_i)
        .other          _Z9matrixMulPiS_S_i,@"STO_CUDA_ENTRY STV_DEFAULT"
_Z9matrixMulPiS_S_i:
.text._Z9matrixMulPiS_S_i:
[----:B------:R-:W-:Y:S01]  /*0000*/  LDC R1, c[0x0][0x37c] ;  /* 0x0000df00ff017b82 */ /* 0x000fe20000000800 */
[----:B------:R-:W0:Y:S07]  /*0010*/  S2R R2, SR_TID.X ;  /* 0x0000000000027919 */ /* 0x000e2e0000002100 */
[----:B------:R-:W1:Y:S01]  /*0020*/  S2UR UR4, SR_CTAID.Y ;  /* 0x00000000000479c3 */ /* 0x000e620000002600 */
[----:B------:R-:W1:Y:S01]  /*0030*/  LDCU UR5, c[0x0][0x364] ;  /* 0x00006c80ff0577ac */ /* 0x000e620008000800 */
[----:B------:R-:W-:Y:S01]  /*0040*/  BSSY.RECONVERGENT B0, `(.L_x_0) ;  /* 0x0000097000007945 */ /* 0x000fe20003800200 */
[----:B------:R-:W2:Y:S01]  /*0050*/  S2R R9, SR_TID.Y ;  /* 0x0000000000097919 */ /* 0x000ea20000002200 */
[----:B------:R-:W-:-:S04]  /*0060*/  HFMA2 R22, -RZ, RZ, 0, 0 ;  /* 0x00000000ff167431 */ /* 0x000fc800000001ff */
[----:B------:R-:W0:Y:S08]  /*0070*/  S2UR UR6, SR_CTAID.X ;  /* 0x00000000000679c3 */ /* 0x000e300000002500 */
[----:B------:R-:W0:Y:S08]  /*0080*/  LDC R3, c[0x0][0x360] ;  /* 0x0000d800ff037b82 */ /* 0x000e300000000800 */
[----:B------:R-:W3:Y:S01]  /*0090*/  LDC R0, c[0x0][0x398] ;  /* 0x0000e600ff007b82 */ /* 0x000ee20000000800 */
[----:B-1----:R-:W-:-:S06]  /*00a0*/  UIMAD UR4, UR4, UR5, URZ ;  /* 0x00000005040472a4 */ /* 0x002fcc000f8e02ff */
[----:B--2---:R-:W-:Y:S01]  /*00b0*/  IADD3 R5, PT, PT, R9, UR4, RZ ;  /* 0x0000000409057c10 */ /* 0x004fe2000fffe0ff */
[----:B0-----:R-:W-:Y:S01]  /*00c0*/  IMAD R3, R3, UR6, R2 ;  /* 0x0000000603037c24 */ /* 0x001fe2000f8e0202 */
[----:B------:R-:W0:Y:S04]  /*00d0*/  LDCU.64 UR6, c[0x0][0x358] ;  /* 0x00006b00ff0677ac */ /* 0x000e280008000a00 */
[----:B------:R-:W-:-:S04]  /*00e0*/  VIMNMX R7, PT, PT, R5, R3, !PT ;  /* 0x0000000305077248 */ /* 0x000fc80007fe0100 */
[----:B---3--:R-:W-:-:S13]  /*00f0*/  ISETP.GE.AND P0, PT, R7, R0, PT ;  /* 0x000000000700720c */ /* 0x008fda0003f06270 */
[----:B0-----:R-:W-:Y:S05]  /*0100*/  @P0 BRA `(.L_x_1) ;  /* 0x0000000800280947 */ /* 0x001fea0003800000 */
[----:B------:R-:W-:-:S13]  /*0110*/  ISETP.GE.U32.AND P0, PT, R0, 0x2, PT ;  /* 0x000000020000780c */ /* 0x000fda0003f06070 */
[----:B------:R-:W-:Y:S05]  /*0120*/  @!P0 BRA `(.L_x_1) ;  /* 0x0000000800208947 */ /* 0x000fea0003800000 */
[C---:B------:R-:W-:Y:S02]  /*0130*/  IADD3 R6, PT, PT, R0.reuse, -0x2, RZ ;  /* 0xfffffffe00067810 */ /* 0x040fe40007ffe0ff */
[----:B------:R-:W-:Y:S02]  /*0140*/  IADD3 R2, PT, PT, R0, -0x1, RZ ;  /* 0xffffffff00027810 */ /* 0x000fe40007ffe0ff */
[----:B------:R-:W-:Y:S01]  /*0150*/  ISETP.GE.U32.AND P1, PT, R6, 0x7, PT ;  /* 0x000000070600780c */ /* 0x000fe20003f26070 */
[----:B------:R-:W-:Y:S01]  /*0160*/  HFMA2 R6, -RZ, RZ, 0, 0 ;  /* 0x00000000ff067431 */ /* 0x000fe200000001ff */
[----:B------:R-:W-:Y:S02]  /*0170*/  LOP3.LUT R4, R2, 0x7, RZ, 0xc0, !PT ;  /* 0x0000000702047812 */ /* 0x000fe400078ec0ff */
[----:B------:R-:W-:Y:S02]  /*0180*/  MOV R22, RZ ;  /* 0x000000ff00167202 */ /* 0x000fe40000000f00 */
[----:B------:R-:W-:-:S07]  /*0190*/  ISETP.NE.AND P0, PT, R4, RZ, PT ;  /* 0x000000ff0400720c */ /* 0x000fce0003f05270 */
[----:B------:R-:W-:Y:S06]  /*01a0*/  @!P1 BRA `(.L_x_2) ;  /* 0x0000000400089947 */ /* 0x000fec0003800000 */
[----:B------:R-:W-:Y:S01]  /*01b0*/  LOP3.LUT R6, R2, 0xfffffff8, RZ, 0xc0, !PT ;  /* 0xfffffff802067812 */ /* 0x000fe200078ec0ff */
[C---:B------:R-:W-:Y:S01]  /*01c0*/  IMAD R11, R0.reuse, 0x3, R5 ;  /* 0x00000003000b7824 */ /* 0x040fe200078e0205 */
[C---:B------:R-:W-:Y:S01]  /*01d0*/  IADD3 R9, PT, PT, R0.reuse, UR4, R9 ;  /* 0x0000000400097c10 */ /* 0x040fe2000fffe009 */
[C-C-:B------:R-:W-:Y:S01]  /*01e0*/  IMAD R23, R0.reuse, 0x5, R5.reuse ;  /* 0x0000000500177824 */ /* 0x140fe200078e0205 */
[CC--:B------:R-:W-:Y:S01]  /*01f0*/  LEA R7, R0.reuse, R5.reuse, 0x1 ;  /* 0x0000000500077211 */ /* 0x0c0fe200078e08ff */
[C-C-:B------:R-:W-:Y:S01]  /*0200*/  IMAD R10, R0.reuse, 0x6, R5.reuse ;  /* 0x00000006000a7824 */ /* 0x140fe200078e0205 */
[CC--:B------:R-:W-:Y:S01]  /*0210*/  LEA R13, R0.reuse, R5.reuse, 0x2 ;  /* 0x00000005000d7211 */ /* 0x0c0fe200078e10ff */
[----:B------:R-:W-:Y:S01]  /*0220*/  IMAD R29, R0, 0x7, R5 ;  /* 0x00000007001d7824 */ /* 0x000fe200078e0205 */
[----:B------:R-:W-:Y:S02]  /*0230*/  MOV R22, RZ ;  /* 0x000000ff00167202 */ /* 0x000fe40000000f00 */
[----:B------:R-:W-:-:S02]  /*0240*/  MOV R27, R5 ;  /* 0x00000005001b7202 */ /* 0x000fc40000000f00 */
[----:B------:R-:W-:Y:S02]  /*0250*/  MOV R8, R3 ;  /* 0x0000000300087202 */ /* 0x000fe40000000f00 */
[----:B------:R-:W-:-:S07]  /*0260*/  IADD3 R12, PT, PT, -R6, RZ, RZ ;  /* 0x000000ff060c7210 */ /* 0x000fce0007ffe1ff */
.L_x_3:
[----:B------:R-:W0:Y:S08]  /*0270*/  LDC.64 R14, c[0x0][0x380] ;  /* 0x0000e000ff0e7b82 */ /* 0x000e300000000a00 */
[----:B------:R-:W1:Y:S01]  /*0280*/  LDC.64 R16, c[0x0][0x388] ;  /* 0x0000e200ff107b82 */ /* 0x000e620000000a00 */
[----:B0-----:R-:W-:-:S06]  /*0290*/  IMAD.WIDE.U32 R18, R27, 0x4, R14 ;  /* 0x000000041b127825 */ /* 0x001fcc00078e000e */
[----:B------:R-:W2:Y:S01]  /*02a0*/  LDG.E R19, desc[UR6][R18.64] ;  /* 0x0000000612137981 */ /* 0x000ea2000c1e1900 */
[----:B-1----:R-:W-:-:S05]  /*02b0*/  IMAD.WIDE R16, R8, 0x4, R16 ;  /* 0x0000000408107825 */ /* 0x002fca00078e0210 */
[----:B------:R0:W2:Y:S01]  /*02c0*/  LDG.E R26, desc[UR6][R16.64] ;  /* 0x00000006101a7981 */ /* 0x0000a2000c1e1900 */
[----:B------:R-:W-:-:S04]  /*02d0*/  IMAD.WIDE.U32 R20, R9, 0x4, R14 ;  /* 0x0000000409147825 */ /* 0x000fc800078e000e */
[----:B------:R-:W-:Y:S02]  /*02e0*/  IMAD.WIDE R24, R0, 0x4, R16 ;  /* 0x0000000400187825 */ /* 0x000fe400078e0210 */
[----:B------:R-:W3:Y:S02]  /*02f0*/  LDG.E R20, desc[UR6][R20.64] ;  /* 0x0000000614147981 */ /* 0x000ee4000c1e1900 */
[----:B0-----:R-:W-:-:S04]  /*0300*/  IMAD.WIDE.U32 R16, R7, 0x4, R14 ;  /* 0x0000000407107825 */ /* 0x001fc800078e000e */
[----:B--2---:R-:W-:Y:S02]  /*0310*/  IMAD R28, R19, R26, R22 ;  /* 0x0000001a131c7224 */ /* 0x004fe400078e0216 */
[----:B------:R0:W3:Y:S04]  /*0320*/  LDG.E R19, desc[UR6][R24.64] ;  /* 0x0000000618137981 */ /* 0x0000e8000c1e1900 */
[----:B------:R1:W2:Y:S01]  /*0330*/  LDG.E R22, desc[UR6][R16.64] ;  /* 0x0000000610167981 */ /* 0x0002a2000c1e1900 */
[----:B0-----:R-:W-:-:S05]  /*0340*/  IMAD.WIDE R24, R0, 0x4, R24 ;  /* 0x0000000400187825 */ /* 0x001fca00078e0218 */
[----:B------:R0:W2:Y:S01]  /*0350*/  LDG.E R26, desc[UR6][R24.64] ;  /* 0x00000006181a7981 */ /* 0x0000a2000c1e1900 */
[----:B-1----:R-:W-:-:S04]  /*0360*/  IMAD.WIDE R16, R0, 0x4, R24 ;  /* 0x0000000400107825 */ /* 0x002fc800078e0218 */
[----:B0-----:R-:W-:-:S04]  /*0370*/  IMAD.WIDE R24, R0, 0x4, R16 ;  /* 0x0000000400187825 */ /* 0x001fc800078e0210 */
[----:B---3--:R-:W-:Y:S02]  /*0380*/  IMAD R28, R20, R19, R28 ;  /* 0x00000013141c7224 */ /* 0x008fe400078e021c */
[----:B------:R-:W-:-:S04]  /*0390*/  IMAD.WIDE.U32 R18, R11, 0x4, R14 ;  /* 0x000000040b127825 */ /* 0x000fc800078e000e */
[----:B------:R-:W-:Y:S02]  /*03a0*/  IMAD.WIDE.U32 R20, R13, 0x4, R14 ;  /* 0x000000040d147825 */ /* 0x000fe400078e000e */
[----:B------:R-:W3:Y:S04]  /*03b0*/  LDG.E R18, desc[UR6][R18.64] ;  /* 0x0000000612127981 */ /* 0x000ee8000c1e1900 */
[----:B------:R-:W4:Y:S01]  /*03c0*/  LDG.E R21, desc[UR6][R20.64] ;  /* 0x0000000614157981 */ /* 0x000f22000c1e1900 */
[----:B--2---:R-:W-:-:S03]  /*03d0*/  IMAD R22, R22, R26, R28 ;  /* 0x0000001a16167224 */ /* 0x004fc600078e021c */
[----:B------:R0:W3:Y:S04]  /*03e0*/  LDG.E R26, desc[UR6][R16.64] ;  /* 0x00000006101a7981 */ /* 0x0000e8000c1e1900 */
[----:B------:R1:W4:Y:S01]  /*03f0*/  LDG.E R28, desc[UR6][R24.64] ;  /* 0x00000006181c7981 */ /* 0x000322000c1e1900 */
[----:B0-----:R-:W-:-:S04]  /*0400*/  IMAD.WIDE.U32 R16, R23, 0x4, R14 ;  /* 0x0000000417107825 */ /* 0x001fc800078e000e */
[----:B-1----:R-:W-:Y:S02]  /*0410*/  IMAD.WIDE R24, R0, 0x4, R24 ;  /* 0x0000000400187825 */ /* 0x002fe400078e0218 */
[----:B------:R-:W2:Y:S02]  /*0420*/  LDG.E R17, desc[UR6][R16.64] ;  /* 0x0000000610117981 */ /* 0x000ea4000c1e1900 */
[----:B---3--:R-:W-:Y:S02]  /*0430*/  IMAD R22, R18, R26, R22 ;  /* 0x0000001a12167224 */ /* 0x008fe400078e0216 */
[----:B------:R-:W-:Y:S01]  /*0440*/  IMAD.WIDE R18, R0, 0x4, R24 ;  /* 0x0000000400127825 */ /* 0x000fe200078e0218 */
[----:B------:R-:W2:Y:S03]  /*0450*/  LDG.E R26, desc[UR6][R24.64] ;  /* 0x00000006181a7981 */ /* 0x000ea6000c1e1900 */
[----:B----4-:R-:W-:-:S02]  /*0460*/  IMAD R22, R21, R28, R22 ;  /* 0x0000001c15167224 */ /* 0x010fc400078e0216 */
[----:B------:R-:W-:-:S05]  /*0470*/  IMAD.WIDE.U32 R20, R10, 0x4, R14 ;  /* 0x000000040a147825 */ /* 0x000fca00078e000e */
[----:B------:R-:W3:Y:S01]  /*0480*/  LDG.E R28, desc[UR6][R20.64] ;  /* 0x00000006141c7981 */ /* 0x000ee2000c1e1900 */
[----:B------:R-:W-:-:S06]  /*0490*/  IMAD.WIDE.U32 R14, R29, 0x4, R14 ;  /* 0x000000041d0e7825 */ /* 0x000fcc00078e000e */
[----:B------:R-:W4:Y:S04]  /*04a0*/  LDG.E R15, desc[UR6][R14.64] ;  /* 0x000000060e0f7981 */ /* 0x000f28000c1e1900 */
[----:B------:R0:W3:Y:S02]  /*04b0*/  LDG.E R21, desc[UR6][R18.64] ;  /* 0x0000000612157981 */ /* 0x0000e4000c1e1900 */
[----:B0-----:R-:W-:-:S06]  /*04c0*/  IMAD.WIDE R18, R0, 0x4, R18 ;  /* 0x0000000400127825 */ /* 0x001fcc00078e0212 */
[----:B------:R-:W4:Y:S01]  /*04d0*/  LDG.E R18, desc[UR6][R18.64] ;  /* 0x0000000612127981 */ /* 0x000f22000c1e1900 */
[----:B------:R-:W-:-:S04]  /*04e0*/  IADD3 R12, PT, PT, R12, 0x8, RZ ;  /* 0x000000080c0c7810 */ /* 0x000fc80007ffe0ff */
[----:B------:R-:W-:Y:S02]  /*04f0*/  ISETP.NE.AND P1, PT, R12, RZ, PT ;  /* 0x000000ff0c00720c */ /* 0x000fe40003f25270 */
[C---:B------:R-:W-:Y:S02]  /*0500*/  LEA R9, R0.reuse, R9, 0x3 ;  /* 0x0000000900097211 */ /* 0x040fe400078e18ff */
[C---:B------:R-:W-:Y:S02]  /*0510*/  LEA R7, R0.reuse, R7, 0x3 ;  /* 0x0000000700077211 */ /* 0x040fe400078e18ff */
[C---:B------:R-:W-:Y:S02]  /*0520*/  LEA R11, R0.reuse, R11, 0x3 ;  /* 0x0000000b000b7211 */ /* 0x040fe400078e18ff */
[C---:B------:R-:W-:Y:S02]  /*0530*/  LEA R13, R0.reuse, R13, 0x3 ;  /* 0x0000000d000d7211 */ /* 0x040fe400078e18ff */
[----:B------:R-:W-:-:S02]  /*0540*/  LEA R23, R0, R23, 0x3 ;  /* 0x0000001700177211 */ /* 0x000fc400078e18ff */
[C---:B------:R-:W-:Y:S02]  /*0550*/  LEA R27, R0.reuse, R27, 0x3 ;  /* 0x0000001b001b7211 */ /* 0x040fe400078e18ff */
[C---:B------:R-:W-:Y:S02]  /*0560*/  LEA R10, R0.reuse, R10, 0x3 ;  /* 0x0000000a000a7211 */ /* 0x040fe400078e18ff */
[C---:B------:R-:W-:Y:S02]  /*0570*/  LEA R29, R0.reuse, R29, 0x3 ;  /* 0x0000001d001d7211 */ /* 0x040fe400078e18ff */
[----:B------:R-:W-:Y:S01]  /*0580*/  LEA R8, R0, R8, 0x3 ;  /* 0x0000000800087211 */ /* 0x000fe200078e18ff */
[----:B--2---:R-:W-:-:S04]  /*0590*/  IMAD R22, R17, R26, R22 ;  /* 0x0000001a11167224 */ /* 0x004fc800078e0216 */
[----:B---3--:R-:W-:-:S04]  /*05a0*/  IMAD R22, R28, R21, R22 ;  /* 0x000000151c167224 */ /* 0x008fc800078e0216 */
[----:B----4-:R-:W-:Y:S01]  /*05b0*/  IMAD R22, R15, R18, R22 ;  /* 0x000000120f167224 */ /* 0x010fe200078e0216 */
[----:B------:R-:W-:Y:S06]  /*05c0*/  @P1 BRA `(.L_x_3) ;  /* 0xfffffffc00281947 */ /* 0x000fec000383ffff */
.L_x_2:
[----:B------:R-:W-:Y:S05]  /*05d0*/  @!P0 BRA `(.L_x_1) ;  /* 0x0000000000f48947 */ /* 0x000fea0003800000 */
[----:B------:R-:W-:Y:S02]  /*05e0*/  ISETP.GE.U32.AND P0, PT, R4, 0x4, PT ;  /* 0x000000040400780c */ /* 0x000fe40003f06070 */
[----:B------:R-:W-:-:S04]  /*05f0*/  LOP3.LUT R23, R2, 0x3, RZ, 0xc0, !PT ;  /* 0x0000000302177812 */ /* 0x000fc800078ec0ff */
[----:B------:R-:W-:-:S07]  /*0600*/  ISETP.NE.AND P1, PT, R23, RZ, PT ;  /* 0x000000ff1700720c */ /* 0x000fce0003f25270 */
[----:B------:R-:W-:Y:S06]  /*0610*/  @!P0 BRA `(.L_x_4) ;  /* 0x0000000000708947 */ /* 0x000fec0003800000 */
[----:B------:R-:W0:Y:S01]  /*0620*/  LDC.64 R16, c[0x0][0x388] ;  /* 0x0000e200ff107b82 */ /* 0x000e220000000a00 */
[CC--:B------:R-:W-:Y:S02]  /*0630*/  IMAD R7, R6.reuse, R0.reuse, R3 ;  /* 0x0000000006077224 */ /* 0x0c0fe400078e0203 */
[----:B------:R-:W-:-:S05]  /*0640*/  IMAD R25, R6, R0, R5 ;  /* 0x0000000006197224 */ /* 0x000fca00078e0205 */
[----:B------:R-:W1:Y:S01]  /*0650*/  LDC.64 R10, c[0x0][0x380] ;  /* 0x0000e000ff0a7b82 */ /* 0x000e620000000a00 */
[----:B------:R-:W-:-:S04]  /*0660*/  IADD3 R19, PT, PT, R25, R0, RZ ;  /* 0x0000000019137210 */ /* 0x000fc80007ffe0ff */
[----:B------:R-:W-:Y:S01]  /*0670*/  IADD3 R15, PT, PT, R19, R0, RZ ;  /* 0x00000000130f7210 */ /* 0x000fe20007ffe0ff */
[----:B0-----:R-:W-:-:S04]  /*0680*/  IMAD.WIDE R16, R7, 0x4, R16 ;  /* 0x0000000407107825 */ /* 0x001fc800078e0210 */
[----:B------:R-:W-:-:S04]  /*0690*/  IMAD.WIDE R12, R0, 0x4, R16 ;  /* 0x00000004000c7825 */ /* 0x000fc800078e0210 */
[--C-:B-1----:R-:W-:Y:S01]  /*06a0*/  IMAD.WIDE.U32 R24, R25, 0x4, R10.reuse ;  /* 0x0000000419187825 */ /* 0x102fe200078e000a */
[----:B------:R-:W2:Y:S01]  /*06b0*/  LDG.E R16, desc[UR6][R16.64] ;  /* 0x0000000610107981 */ /* 0x000ea2000c1e1900 */
[----:B------:R-:W-:Y:S02]  /*06c0*/  IADD3 R21, PT, PT, R15, R0, RZ ;  /* 0x000000000f157210 */ /* 0x000fe40007ffe0ff */
[----:B------:R-:W-:Y:S01]  /*06d0*/  IMAD.WIDE.U32 R18, R19, 0x4, R10 ;  /* 0x0000000413127825 */ /* 0x000fe200078e000a */
[----:B------:R-:W2:Y:S03]  /*06e0*/  LDG.E R7, desc[UR6][R24.64] ;  /* 0x0000000618077981 */ /* 0x000ea6000c1e1900 */
[----:B------:R-:W-:Y:S02]  /*06f0*/  IMAD.WIDE R8, R0, 0x4, R12 ;  /* 0x0000000400087825 */ /* 0x000fe400078e020c */
[----:B------:R-:W3:Y:S02]  /*0700*/  LDG.E R18, desc[UR6][R18.64] ;  /* 0x0000000612127981 */ /* 0x000ee4000c1e1900 */
[----:B------:R-:W-:-:S02]  /*0710*/  IMAD.WIDE.U32 R14, R15, 0x4, R10 ;  /* 0x000000040f0e7825 */ /* 0x000fc400078e000a */
[----:B------:R-:W3:Y:S02]  /*0720*/  LDG.E R12, desc[UR6][R12.64] ;  /* 0x000000060c0c7981 */ /* 0x000ee4000c1e1900 */
[----:B------:R-:W-:Y:S02]  /*0730*/  IMAD.WIDE.U32 R10, R21, 0x4, R10 ;  /* 0x00000004150a7825 */ /* 0x000fe400078e000a */
[----:B------:R-:W4:Y:S02]  /*0740*/  LDG.E R14, desc[UR6][R14.64] ;  /* 0x000000060e0e7981 */ /* 0x000f24000c1e1900 */
[----:B------:R-:W-:Y:S02]  /*0750*/  IMAD.WIDE R20, R0, 0x4, R8 ;  /* 0x0000000400147825 */ /* 0x000fe400078e0208 */
[----:B------:R-:W4:Y:S04]  /*0760*/  LDG.E R8, desc[UR6][R8.64] ;  /* 0x0000000608087981 */ /* 0x000f28000c1e1900 */
[----:B------:R-:W5:Y:S04]  /*0770*/  LDG.E R10, desc[UR6][R10.64] ;  /* 0x000000060a0a7981 */ /* 0x000f68000c1e1900 */
[----:B------:R-:W5:Y:S01]  /*0780*/  LDG.E R20, desc[UR6][R20.64] ;  /* 0x0000000614147981 */ /* 0x000f62000c1e1900 */
[----:B------:R-:W-:Y:S01]  /*0790*/  IADD3 R6, PT, PT, R6, 0x4, RZ ;  /* 0x0000000406067810 */ /* 0x000fe20007ffe0ff */
[----:B--2---:R-:W-:-:S04]  /*07a0*/  IMAD R7, R7, R16, R22 ;  /* 0x0000001007077224 */ /* 0x004fc800078e0216 */
[----:B---3--:R-:W-:-:S04]  /*07b0*/  IMAD R7, R18, R12, R7 ;  /* 0x0000000c12077224 */ /* 0x008fc800078e0207 */
[----:B----4-:R-:W-:-:S04]  /*07c0*/  IMAD R7, R14, R8, R7 ;  /* 0x000000080e077224 */ /* 0x010fc800078e0207 */
[----:B-----5:R-:W-:-:S07]  /*07d0*/  IMAD R22, R10, R20, R7 ;  /* 0x000000140a167224 */ /* 0x020fce00078e0207 */
.L_x_4:
[----:B------:R-:W-:Y:S05]  /*07e0*/  @!P1 BRA `(.L_x_1) ;  /* 0x0000000000709947 */ /* 0x000fea0003800000 */
[----:B------:R-:W0:Y:S01]  /*07f0*/  LDC.64 R12, c[0x0][0x380] ;  /* 0x0000e000ff0c7b82 */ /* 0x000e220000000a00 */
[----:B------:R-:W-:Y:S02]  /*0800*/  ISETP.NE.AND P0, PT, R23, 0x1, PT ;  /* 0x000000011700780c */ /* 0x000fe40003f05270 */
[----:B------:R-:W-:-:S04]  /*0810*/  LOP3.LUT R2, R2, 0x1, RZ, 0xc0, !PT ;  /* 0x0000000102027812 */ /* 0x000fc800078ec0ff */
[----:B------:R-:W-:Y:S01]  /*0820*/  ISETP.NE.U32.AND P1, PT, R2, 0x1, PT ;  /* 0x000000010200780c */ /* 0x000fe20003f25070 */
[----:B------:R-:W1:Y:S06]  /*0830*/  LDC.64 R14, c[0x0][0x388] ;  /* 0x0000e200ff0e7b82 */ /* 0x000e6c0000000a00 */
[CC--:B------:R-:W-:Y:S02]  /*0840*/  @P0 IMAD R7, R6.reuse, R0.reuse, R5 ;  /* 0x0000000006070224 */ /* 0x0c0fe400078e0205 */
[----:B------:R-:W2:Y:S01]  /*0850*/  LDC.64 R10, c[0x0][0x380] ;  /* 0x0000e000ff0a7b82 */ /* 0x000ea20000000a00 */
[C---:B------:R-:W-:Y:S01]  /*0860*/  @P0 IMAD R19, R6.reuse, R0, R3 ;  /* 0x0000000006130224 */ /* 0x040fe200078e0203 */
[----:B------:R-:W-:-:S06]  /*0870*/  @P0 IADD3 R6, PT, PT, R6, 0x2, RZ ;  /* 0x0000000206060810 */ /* 0x000fcc0007ffe0ff */
[----:B------:R-:W3:Y:S01]  /*0880*/  LDC.64 R8, c[0x0][0x388] ;  /* 0x0000e200ff087b82 */ /* 0x000ee20000000a00 */
[C---:B0-----:R-:W-:Y:S01]  /*0890*/  @P0 IMAD.WIDE.U32 R16, R7.reuse, 0x4, R12 ;  /* 0x0000000407100825 */ /* 0x041fe200078e000c */
[----:B------:R-:W-:-:S03]  /*08a0*/  @P0 IADD3 R7, PT, PT, R7, R0, RZ ;  /* 0x0000000007070210 */ /* 0x000fc60007ffe0ff */
[----:B-1----:R-:W-:Y:S02]  /*08b0*/  @P0 IMAD.WIDE R14, R19, 0x4, R14 ;  /* 0x00000004130e0825 */ /* 0x002fe400078e020e */
[----:B------:R-:W4:Y:S02]  /*08c0*/  @P0 LDG.E R17, desc[UR6][R16.64] ;  /* 0x0000000610110981 */ /* 0x000f24000c1e1900 */
[----:B------:R-:W-:-:S04]  /*08d0*/  @P0 IMAD.WIDE.U32 R12, R7, 0x4, R12 ;  /* 0x00000004070c0825 */ /* 0x000fc800078e000c */
[CC--:B------:R-:W-:Y:S02]  /*08e0*/  @!P1 IMAD R19, R6.reuse, R0.reuse, R5 ;  /* 0x0000000006139224 */ /* 0x0c0fe400078e0205 */
[----:B------:R-:W-:Y:S01]  /*08f0*/  @!P1 IMAD R21, R6, R0, R3 ;  /* 0x0000000006159224 */ /* 0x000fe200078e0203 */
[----:B------:R-:W5:Y:S01]  /*0900*/  @P0 LDG.E R12, desc[UR6][R12.64] ;  /* 0x000000060c0c0981 */ /* 0x000f62000c1e1900 */
[----:B------:R-:W-:-:S03]  /*0910*/  @P0 IMAD.WIDE R6, R0, 0x4, R14 ;  /* 0x0000000400060825 */ /* 0x000fc600078e020e */
[----:B------:R-:W4:Y:S01]  /*0920*/  @P0 LDG.E R14, desc[UR6][R14.64] ;  /* 0x000000060e0e0981 */ /* 0x000f22000c1e1900 */
[----:B--2---:R-:W-:-:S03]  /*0930*/  @!P1 IMAD.WIDE.U32 R10, R19, 0x4, R10 ;  /* 0x00000004130a9825 */ /* 0x004fc600078e000a */
[----:B------:R-:W5:Y:S01]  /*0940*/  @P0 LDG.E R6, desc[UR6][R6.64] ;  /* 0x0000000606060981 */ /* 0x000f62000c1e1900 */
[----:B---3--:R-:W-:-:S03]  /*0950*/  @!P1 IMAD.WIDE R8, R21, 0x4, R8 ;  /* 0x0000000415089825 */ /* 0x008fc600078e0208 */
[----:B------:R-:W2:Y:S04]  /*0960*/  @!P1 LDG.E R11, desc[UR6][R10.64] ;  /* 0x000000060a0b9981 */ /* 0x000ea8000c1e1900 */
[----:B------:R-:W2:Y:S01]  /*0970*/  @!P1 LDG.E R8, desc[UR6][R8.64] ;  /* 0x0000000608089981 */ /* 0x000ea2000c1e1900 */
[----:B----4-:R-:W-:-:S04]  /*0980*/  @P0 IMAD R17, R17, R14, R22 ;  /* 0x0000000e11110224 */ /* 0x010fc800078e0216 */
[----:B-----5:R-:W-:-:S04]  /*0990*/  @P0 IMAD R22, R12, R6, R17 ;  /* 0x000000060c160224 */ /* 0x020fc800078e0211 */
[----:B--2---:R-:W-:-:S07]  /*09a0*/  @!P1 IMAD R22, R11, R8, R22 ;  /* 0x000000080b169224 */ /* 0x004fce00078e0216 */
.L_x_1:
[----:B------:R-:W-:Y:S05]  /*09b0*/  BSYNC.RECONVERGENT B0 ;  /* 0x0000000000007941 */ /* 0x000fea0003800200 */
.L_x_0:
[----:B------:R-:W0:Y:S01]  /*09c0*/  LDC.64 R6, c[0x0][0x390] ;  /* 0x0000e400ff067b82 */ /* 0x000e220000000a00 */
[----:B------:R-:W-:-:S04]  /*09d0*/  IMAD R3, R5, R0, R3 ;  /* 0x0000000005037224 */ /* 0x000fc800078e0203 */
[----:B0-----:R-:W-:-:S05]  /*09e0*/  IMAD.WIDE R2, R3, 0x4, R6 ;  /* 0x0000000403027825 */ /* 0x001fca00078e0206 */
[----:B------:R-:W-:Y:S01]  /*09f0*/  STG.E desc[UR6][R2.64], R22 ;  /* 0x0000001602007986 */ /* 0x000fe2000c101906 */
[----:B------:R-:W-:Y:S05]  /*0a00*/  EXIT ;  /* 0x000000000000794d */ /* 0x000fea0003800000 */
.L_x_5:
[----:B------:R-:W-:-:S00]  /*0a10*/  BRA `(.L_x_5) ;  /* 0xfffffffc00fc7947 */ /* 0x000fc0000383ffff */
[----:B------:R-:W-:-:S00]  /*0a20*/  NOP ;  /* 0x0000000000007918 */ /* 0x000fc00000000000 */
        /* <DEDUP_REMOVED lines=13> */
.L_x_6:


//--------------------- .nv.shared.reserved.0     --------------------------
	.section	.nv.shared.reserved.0,"aw",@nobits
	.weak		__nv_reservedSMEM_offset_0_alias
	.size		__nv_reservedSMEM_offset_0_alias, 0, 64
	.other		__nv_reservedSMEM_offset_0_alias,@"STO_CUDA_RESERVED_SHARED STV_DEFAULT"
__nv_reservedSMEM_offset_0_alias:
	.zero		0
	.zero		64


//--------------------- .nv.constant0._Z9matrixMulPiS_S_i --------------------------
	.section	.nv.constant0._Z9matrixMulPiS_S_i,"a",@progbits
	.sectionflags	@""
	.align	4
.nv.constant0._Z9matrixMulPiS_S_i:
	.zero		924


//--------------------- SYMBOLS --------------------------

	.type		.nv.reservedSmem.offset0,@object
	.size		.nv.reservedSmem.offset0,0x4
